	.headerflags	@"EF_CUDA_TEXMODE_UNIFIED EF_CUDA_64BIT_ADDRESS EF_CUDA_SM86 EF_CUDA_VIRTUAL_SM(EF_CUDA_SM86)"
	.elftype	@"ET_EXEC"


//--------------------- .nv.info                  --------------------------
	.section	.nv.info,"",@"SHT_CUDA_INFO"
	.align	4


	//----- nvinfo : EIATTR_REGCOUNT
	.align		4
        /*0000*/ 	.byte	0x04, 0x2f
        /*0002*/ 	.short	(.L_1 - .L_0)
	.align		4
.L_0:
        /*0004*/ 	.word	index@(triton_poi_fused__to_copy_add_mul_7)
        /*0008*/ 	.word	0x00000028


	//----- nvinfo : EIATTR_MIN_STACK_SIZE
	.align		4
.L_1:
        /*000c*/ 	.byte	0x04, 0x12
        /*000e*/ 	.short	(.L_3 - .L_2)
	.align		4
.L_2:
        /*0010*/ 	.word	index@(triton_poi_fused__to_copy_add_mul_7)
        /*0014*/ 	.word	0x00000000


	//----- nvinfo : EIATTR_FRAME_SIZE
	.align		4
.L_3:
        /*0018*/ 	.byte	0x04, 0x11
        /*001a*/ 	.short	(.L_5 - .L_4)
	.align		4
.L_4:
        /*001c*/ 	.word	index@(triton_poi_fused__to_copy_add_mul_7)
        /*0020*/ 	.word	0x00000000


	//----- nvinfo : EIATTR_MIN_STACK_SIZE
	.align		4
.L_5:
        /*0024*/ 	.byte	0x04, 0x12
        /*0026*/ 	.short	(.L_7 - .L_6)
	.align		4
.L_6:
        /*0028*/ 	.word	index@(triton_poi_fused__to_copy_add_mul_7)
        /*002c*/ 	.word	0x00000000
.L_7:


//--------------------- .nv.info.triton_poi_fused__to_copy_add_mul_7 --------------------------
	.section	.nv.info.triton_poi_fused__to_copy_add_mul_7,"",@"SHT_CUDA_INFO"
	.sectionflags	@""
	.align	4


	//----- nvinfo : EIATTR_CUDA_API_VERSION
	.align		4
        /*0000*/ 	.byte	0x04, 0x37
        /*0002*/ 	.short	(.L_9 - .L_8)
.L_8:
        /*0004*/ 	.word	0x0000007c


	//----- nvinfo : EIATTR_SW2861232_WAR
	.align		4
.L_9:
        /*0008*/ 	.byte	0x01, 0x35
	.zero		2


	//----- nvinfo : EIATTR_PARAM_CBANK
	.align		4
        /*000c*/ 	.byte	0x04, 0x0a
        /*000e*/ 	.short	(.L_11 - .L_10)
	.align		4
.L_10:
        /*0010*/ 	.word	index@(.nv.constant0.triton_poi_fused__to_copy_add_mul_7)
        /*0014*/ 	.short	0x0160
        /*0016*/ 	.short	0x0060


	//----- nvinfo : EIATTR_CBANK_PARAM_SIZE
	.align		4
.L_11:
        /*0018*/ 	.byte	0x03, 0x19
        /*001a*/ 	.short	0x0060


	//----- nvinfo : EIATTR_KPARAM_INFO
	.align		4
        /*001c*/ 	.byte	0x04, 0x17
        /*001e*/ 	.short	(.L_13 - .L_12)
.L_12:
        /*0020*/ 	.word	0x00000000
        /*0024*/ 	.short	0x000b
        /*0026*/ 	.short	0x0058
        /*0028*/ 	.byte	0x00, 0xf4, 0x21, 0x00


	//----- nvinfo : EIATTR_KPARAM_INFO
	.align		4
.L_13:
        /*002c*/ 	.byte	0x04, 0x17
        /*002e*/ 	.short	(.L_15 - .L_14)
.L_14:
        /*0030*/ 	.word	0x00000000
        /*0034*/ 	.short	0x000a
        /*0036*/ 	.short	0x0050
        /*0038*/ 	.byte	0x00, 0xf0, 0x11, 0x00


	//----- nvinfo : EIATTR_KPARAM_INFO
	.align		4
.L_15:
        /*003c*/ 	.byte	0x04, 0x17
        /*003e*/ 	.short	(.L_17 - .L_16)
.L_16:
        /*0040*/ 	.word	0x00000000
        /*0044*/ 	.short	0x0009
        /*0046*/ 	.short	0x0048
        /*0048*/ 	.byte	0x00, 0xf4, 0x21, 0x00


	//----- nvinfo : EIATTR_KPARAM_INFO
	.align		4
.L_17:
        /*004c*/ 	.byte	0x04, 0x17
        /*004e*/ 	.short	(.L_19 - .L_18)
.L_18:
        /*0050*/ 	.word	0x00000000
        /*0054*/ 	.short	0x0008
        /*0056*/ 	.short	0x0040
        /*0058*/ 	.byte	0x00, 0xf4, 0x21, 0x00


	//----- nvinfo : EIATTR_KPARAM_INFO
	.align		4
.L_19:
        /*005c*/ 	.byte	0x04, 0x17
        /*005e*/ 	.short	(.L_21 - .L_20)
.L_20:
        /*0060*/ 	.word	0x00000000
        /*0064*/ 	.short	0x0007
        /*0066*/ 	.short	0x0038
        /*0068*/ 	.byte	0x00, 0xf4, 0x21, 0x00


	//----- nvinfo : EIATTR_KPARAM_INFO
	.align		4
.L_21:
        /*006c*/ 	.byte	0x04, 0x17
        /*006e*/ 	.short	(.L_23 - .L_22)
.L_22:
        /*0070*/ 	.word	0x00000000
        /*0074*/ 	.short	0x0006
        /*0076*/ 	.short	0x0030
        /*0078*/ 	.byte	0x00, 0xf4, 0x21, 0x00


	//----- nvinfo : EIATTR_KPARAM_INFO
	.align		4
.L_23:
        /*007c*/ 	.byte	0x04, 0x17
        /*007e*/ 	.short	(.L_25 - .L_24)
.L_24:
        /*0080*/ 	.word	0x00000000
        /*0084*/ 	.short	0x0005
        /*0086*/ 	.short	0x0028
        /*0088*/ 	.byte	0x00, 0xf4, 0x21, 0x00


	//----- nvinfo : EIATTR_KPARAM_INFO
	.align		4
.L_25:
        /*008c*/ 	.byte	0x04, 0x17
        /*008e*/ 	.short	(.L_27 - .L_26)
.L_26:
        /*0090*/ 	.word	0x00000000
        /*0094*/ 	.short	0x0004
        /*0096*/ 	.short	0x0020
        /*0098*/ 	.byte	0x00, 0xf4, 0x21, 0x00


	//----- nvinfo : EIATTR_KPARAM_INFO
	.align		4
.L_27:
        /*009c*/ 	.byte	0x04, 0x17
        /*009e*/ 	.short	(.L_29 - .L_28)
.L_28:
        /*00a0*/ 	.word	0x00000000
        /*00a4*/ 	.short	0x0003
        /*00a6*/ 	.short	0x0018
        /*00a8*/ 	.byte	0x00, 0xf4, 0x21, 0x00


	//----- nvinfo : EIATTR_KPARAM_INFO
	.align		4
.L_29:
        /*00ac*/ 	.byte	0x04, 0x17
        /*00ae*/ 	.short	(.L_31 - .L_30)
.L_30:
        /*00b0*/ 	.word	0x00000000
        /*00b4*/ 	.short	0x0002
        /*00b6*/ 	.short	0x0010
        /*00b8*/ 	.byte	0x00, 0xf4, 0x21, 0x00


	//----- nvinfo : EIATTR_KPARAM_INFO
	.align		4
.L_31:
        /*00bc*/ 	.byte	0x04, 0x17
        /*00be*/ 	.short	(.L_33 - .L_32)
.L_32:
        /*00c0*/ 	.word	0x00000000
        /*00c4*/ 	.short	0x0001
        /*00c6*/ 	.short	0x0008
        /*00c8*/ 	.byte	0x00, 0xf4, 0x21, 0x00


	//----- nvinfo : EIATTR_KPARAM_INFO
	.align		4
.L_33:
        /*00cc*/ 	.byte	0x04, 0x17
        /*00ce*/ 	.short	(.L_35 - .L_34)
.L_34:
        /*00d0*/ 	.word	0x00000000
        /*00d4*/ 	.short	0x0000
        /*00d6*/ 	.short	0x0000
        /*00d8*/ 	.byte	0x00, 0xf4, 0x21, 0x00


	//----- nvinfo : EIATTR_MAXREG_COUNT
	.align		4
.L_35:
        /*00dc*/ 	.byte	0x03, 0x1b
        /*00de*/ 	.short	0x00ff


	//----- nvinfo : EIATTR_EXIT_INSTR_OFFSETS
	.align		4
        /*00e0*/ 	.byte	0x04, 0x1c
        /*00e2*/ 	.short	(.L_37 - .L_36)


	//   ....[0]....
.L_36:
        /*00e4*/ 	.word	0x00000ca0


	//----- nvinfo : EIATTR_REQNTID
	.align		4
.L_37:
        /*00e8*/ 	.byte	0x04, 0x10
        /*00ea*/ 	.short	(.L_39 - .L_38)
.L_38:
        /*00ec*/ 	.word	0x00000100
        /*00f0*/ 	.word	0x00000001
        /*00f4*/ 	.word	0x00000001
.L_39:


//--------------------- .nv.callgraph             --------------------------
	.section	.nv.callgraph,"",@"SHT_CUDA_CALLGRAPH"
	.align	4
	.sectionentsize	8
	.align		4
        /*0000*/ 	.word	0x00000000
	.align		4
        /*0004*/ 	.word	0xffffffff
	.align		4
        /*0008*/ 	.word	0x00000000
	.align		4
        /*000c*/ 	.word	0xfffffffe
	.align		4
        /*0010*/ 	.word	0x00000000
	.align		4
        /*0014*/ 	.word	0xfffffffd
	.align		4
        /*0018*/ 	.word	0x00000000
	.align		4
        /*001c*/ 	.word	0xfffffffc


//--------------------- .nv.rel.action            --------------------------
	.section	.nv.rel.action,"",@"SHT_CUDA_RELOCINFO"
	.align	8
	.sectionentsize	8
        /*0000*/ 	.byte	0x73, 0x00, 0x00, 0x00, 0x00, 0x00, 0x00, 0x00, 0x00, 0x00, 0x00, 0x11, 0x25, 0x00, 0x05, 0x36


//--------------------- .nv.constant0.triton_poi_fused__to_copy_add_mul_7 --------------------------
	.section	.nv.constant0.triton_poi_fused__to_copy_add_mul_7,"a",@progbits
	.sectionflags	@""
	.align	4
.nv.constant0.triton_poi_fused__to_copy_add_mul_7:
	.zero		448


//--------------------- .text.triton_poi_fused__to_copy_add_mul_7 --------------------------
	.section	.text.triton_poi_fused__to_copy_add_mul_7,"ax",@progbits
	.sectioninfo	@"SHI_REGISTERS=40"
	.align	128
        .global         triton_poi_fused__to_copy_add_mul_7
        .type           triton_poi_fused__to_copy_add_mul_7,@function
        .size           triton_poi_fused__to_copy_add_mul_7,(.L_x_1 - triton_poi_fused__to_copy_add_mul_7)
        .other          triton_poi_fused__to_copy_add_mul_7,@"STO_CUDA_ENTRY STV_DEFAULT"
triton_poi_fused__to_copy_add_mul_7:
.text.triton_poi_fused__to_copy_add_mul_7:
[----:B------:R-:W-:Y:S02]  /*0000*/  IMAD.MOV.U32 R1, RZ, RZ, c[0x0][0x28] ;  /* 0x00000a00ff017624 */ /* 0x000fe400078e00ff */
[----:B------:R-:W0:Y:S01]  /*0010*/  S2R R0, SR_TID.X ;  /* 0x0000000000007919 */ /* 0x000e220000002100 */
[----:B------:R-:W-:Y:S01]  /*0020*/  IMAD.MOV.U32 R16, RZ, RZ, RZ ;  /* 0x000000ffff107224 */ /* 0x000fe200078e00ff */
[----:B------:R-:W-:Y:S01]  /*0030*/  MOV R35, 0x4 ;  /* 0x0000000400237802 */ /* 0x000fe20000000f00 */
[----:B------:R-:W-:Y:S01]  /*0040*/  ULDC.64 UR4, c[0x0][0x118] ;  /* 0x0000460000047ab9 */ /* 0x000fe20000000a00 */
[----:B------:R-:W1:Y:S01]  /*0050*/  S2R R5, SR_CTAID.X ;  /* 0x0000000000057919 */ /* 0x000e620000002500 */
[----:B------:R-:W-:Y:S01]  /*0060*/  PRMT R25, RZ, 0x7610, R25 ;  /* 0x00007610ff197816 */ /* 0x000fe20000000019 */
[----:B------:R-:W-:Y:S01]  /*0070*/  IMAD.MOV.U32 R36, RZ, RZ, RZ ;  /* 0x000000ffff247224 */ /* 0x000fe200078e00ff */
[----:B------:R-:W-:Y:S01]  /*0080*/  PRMT R27, RZ, 0x7610, R27 ;  /* 0x00007610ff1b7816 */ /* 0x000fe2000000001b */
[----:B0-----:R-:W-:-:S05]  /*0090*/  IMAD.SHL.U32 R0, R0, 0x2, RZ ;  /* 0x0000000200007824 */ /* 0x001fca00078e00ff */
[----:B------:R-:W-:-:S05]  /*00a0*/  LOP3.LUT R0, R0, 0x1fe, RZ, 0xc0, !PT ;  /* 0x000001fe00007812 */ /* 0x000fca00078ec0ff */
[----:B-1----:R-:W-:Y:S01]  /*00b0*/  IMAD R17, R5, 0x200, R0 ;  /* 0x0000020005117824 */ /* 0x002fe200078e0200 */
[----:B------:R-:W-:-:S03]  /*00c0*/  SHF.R.S32.HI R5, RZ, 0x16, R5 ;  /* 0x00000016ff057819 */ /* 0x000fc60000011405 */
[----:B------:R-:W-:-:S04]  /*00d0*/  IMAD.HI R33, R17, 0x78787879, RZ ;  /* 0x7878787911217827 */ /* 0x000fc800078e02ff */
[----:B------:R-:W-:Y:S01]  /*00e0*/  IMAD.HI R30, R17, -0x5f5f5f5f, R16 ;  /* 0xa0a0a0a1111e7827 */ /* 0x000fe200078e0210 */
[----:B------:R-:W-:-:S04]  /*00f0*/  SHF.R.U32.HI R0, RZ, 0x1f, R33 ;  /* 0x0000001fff007819 */ /* 0x000fc80000011621 */
[----:B------:R-:W-:-:S04]  /*0100*/  LEA.HI.SX32 R33, R33, R0, 0xf ;  /* 0x0000000021217211 */ /* 0x000fc800078f7aff */
[----:B------:R-:W-:-:S05]  /*0110*/  PRMT R0, R33, 0x9910, RZ ;  /* 0x0000991021007816 */ /* 0x000fca00000000ff */
[----:B------:R-:W-:-:S05]  /*0120*/  IMAD R0, R0, 0x2aab, RZ ;  /* 0x00002aab00007824 */ /* 0x000fca00078e02ff */
[----:B------:R-:W-:-:S04]  /*0130*/  SHF.R.S32.HI R0, RZ, 0x10, R0 ;  /* 0x00000010ff007819 */ /* 0x000fc80000011400 */
[----:B------:R-:W-:-:S04]  /*0140*/  LOP3.LUT R3, R0, 0xffff, RZ, 0xc0, !PT ;  /* 0x0000ffff00037812 */ /* 0x000fc800078ec0ff */
[----:B------:R-:W-:-:S04]  /*0150*/  SHF.R.U32.HI R0, RZ, 0x1, R3 ;  /* 0x00000001ff007819 */ /* 0x000fc80000011603 */
[----:B------:R-:W-:Y:S02]  /*0160*/  LEA.HI R0, R3, R0, RZ, 0x11 ;  /* 0x0000000003007211 */ /* 0x000fe400078f88ff */
[----:B------:R-:W-:Y:S02]  /*0170*/  SGXT R3, R5, 0x1 ;  /* 0x000000010503781a */ /* 0x000fe40000000200 */
[----:B------:R-:W-:Y:S02]  /*0180*/  PRMT R4, R0, 0x9910, RZ ;  /* 0x0000991000047816 */ /* 0x000fe400000000ff */
[----:B------:R-:W-:-:S03]  /*0190*/  LEA.HI R0, R3, R17, RZ, 0x6 ;  /* 0x0000001103007211 */ /* 0x000fc600078f30ff */
[----:B------:R-:W-:Y:S01]  /*01a0*/  IMAD R4, R4, 0xc, RZ ;  /* 0x0000000c04047824 */ /* 0x000fe200078e02ff */
[----:B------:R-:W-:-:S04]  /*01b0*/  SHF.R.S32.HI R0, RZ, 0x6, R0 ;  /* 0x00000006ff007819 */ /* 0x000fc80000011400 */
[----:B------:R-:W-:Y:S01]  /*01c0*/  IADD3 R6, RZ, -R4, RZ ;  /* 0x80000004ff067210 */ /* 0x000fe20007ffe0ff */
[----:B------:R-:W-:Y:S01]  /*01d0*/  IMAD.HI R2, R0, 0x78787879, RZ ;  /* 0x7878787900027827 */ /* 0x000fe200078e02ff */
[----:B------:R-:W-:Y:S02]  /*01e0*/  SHF.R.S32.HI R4, RZ, 0x1, R17 ;  /* 0x00000001ff047819 */ /* 0x000fe40000011411 */
[----:B------:R-:W-:Y:S02]  /*01f0*/  PRMT R6, R6, 0x7710, RZ ;  /* 0x0000771006067816 */ /* 0x000fe400000000ff */
[----:B------:R-:W-:Y:S02]  /*0200*/  LEA.HI R3, R3, R4, RZ, 0x5 ;  /* 0x0000000403037211 */ /* 0x000fe400078f28ff */
[----:B------:R-:W-:Y:S01]  /*0210*/  SHF.R.U32.HI R5, RZ, 0x1f, R2 ;  /* 0x0000001fff057819 */ /* 0x000fe20000011602 */
[----:B------:R-:W-:Y:S01]  /*0220*/  IMAD.IADD R6, R33, 0x1, R6 ;  /* 0x0000000121067824 */ /* 0x000fe200078e0206 */
[----:B------:R-:W-:-:S02]  /*0230*/  LOP3.LUT R7, R3, 0x7fffffe0, RZ, 0xc0, !PT ;  /* 0x7fffffe003077812 */ /* 0x000fc400078ec0ff */
[----:B------:R-:W-:Y:S02]  /*0240*/  LEA.HI.SX32 R5, R2, R5, 0x15 ;  /* 0x0000000502057211 */ /* 0x000fe400078faaff */
[----:B------:R-:W-:Y:S01]  /*0250*/  SHF.R.U32.HI R3, RZ, 0x1f, R30 ;  /* 0x0000001fff037819 */ /* 0x000fe2000001161e */
[----:B------:R-:W-:Y:S01]  /*0260*/  IMAD.IADD R7, R4, 0x1, -R7 ;  /* 0x0000000104077824 */ /* 0x000fe200078e0a07 */
[----:B------:R-:W-:Y:S01]  /*0270*/  PRMT R9, R6, 0x9910, RZ ;  /* 0x0000991006097816 */ /* 0x000fe200000000ff */
[----:B------:R-:W-:Y:S01]  /*0280*/  IMAD R16, R5, -0x1100, R0 ;  /* 0xffffef0005107824 */ /* 0x000fe200078e0200 */
[----:B------:R-:W-:Y:S01]  /*0290*/  LEA.HI.SX32 R30, R30, R3, 0xb ;  /* 0x000000031e1e7211 */ /* 0x000fe200078f5aff */
[----:B------:R-:W-:Y:S01]  /*02a0*/  IMAD.MOV.U32 R0, RZ, RZ, 0x2 ;  /* 0x00000002ff007424 */ /* 0x000fe200078e00ff */
[----:B------:R-:W-:Y:S01]  /*02b0*/  SHF.L.U32 R34, R7, 0x1, RZ ;  /* 0x0000000107227819 */ /* 0x000fe200000006ff */
[----:B------:R-:W-:Y:S01]  /*02c0*/  IMAD.SHL.U32 R9, R9, 0x40, RZ ;  /* 0x0000004009097824 */ /* 0x000fe200078e00ff */
[----:B------:R-:W-:Y:S01]  /*02d0*/  ISETP.GE.AND P0, PT, R16, 0x100, PT ;  /* 0x000001001000780c */ /* 0x000fe20003f06270 */
[----:B------:R-:W-:Y:S01]  /*02e0*/  IMAD R31, R30, 0x100, R16 ;  /* 0x000001001e1f7824 */ /* 0x000fe200078e0210 */
[----:B------:R-:W-:Y:S01]  /*02f0*/  LEA R10, R33, R16, 0x8 ;  /* 0x00000010210a7211 */ /* 0x000fe200078e40ff */
[----:B------:R-:W-:-:S02]  /*0300*/  IMAD.IADD R20, R34, 0x1, R9 ;  /* 0x0000000122147824 */ /* 0x000fc400078e0209 */
[----:B------:R-:W-:Y:S02]  /*0310*/  IMAD R31, R31, 0x900, RZ ;  /* 0x000009001f1f7824 */ /* 0x000fe400078e02ff */
[----:B------:R-:W-:Y:S01]  /*0320*/  IMAD.WIDE R12, R10, R35, c[0x0][0x170] ;  /* 0x00005c000a0c7625 */ /* 0x000fe200078e0223 */
[----:B------:R-:W-:-:S03]  /*0330*/  IADD3 R22, R20, 0x1, RZ ;  /* 0x0000000114167810 */ /* 0x000fc60007ffe0ff */
[----:B------:R-:W-:Y:S02]  /*0340*/  IMAD.IADD R19, R20, 0x1, R31 ;  /* 0x0000000114137824 */ /* 0x000fe400078e021f */
[----:B------:R-:W-:Y:S01]  /*0350*/  IMAD.IADD R29, R31, 0x1, R22 ;  /* 0x000000011f1d7824 */ /* 0x000fe200078e0216 */
[----:B------:R0:W2:Y:S01]  /*0360*/  @!P0 LDG.E.EL R36, [R12.64] ;  /* 0x000000040c248981 */ /* 0x0000a2000c2e1900 */
[----:B------:R-:W-:-:S04]  /*0370*/  IMAD.WIDE R18, R19, R0, c[0x0][0x168] ;  /* 0x00005a0013127625 */ /* 0x000fc800078e0200 */
[----:B------:R-:W-:Y:S01]  /*0380*/  IMAD.WIDE R28, R29, R0, c[0x0][0x168] ;  /* 0x00005a001d1c7625 */ /* 0x000fe200078e0200 */
[----:B------:R1:W3:Y:S04]  /*0390*/  @!P0 LDG.E.EL.U16 R25, [R18.64] ;  /* 0x0000000412198981 */ /* 0x0002e8000c2e1500 */
[----:B------:R4:W5:Y:S01]  /*03a0*/  @!P0 LDG.E.EL.U16 R27, [R28.64] ;  /* 0x000000041c1b8981 */ /* 0x000962000c2e1500 */
[----:B------:R-:W-:Y:S01]  /*03b0*/  CS2R R2, SRZ ;  /* 0x0000000000027805 */ /* 0x000fe2000001ff00 */
[----:B------:R-:W-:Y:S01]  /*03c0*/  CS2R R4, SRZ ;  /* 0x0000000000047805 */ /* 0x000fe2000001ff00 */
[----:B------:R-:W-:Y:S01]  /*03d0*/  IMAD.WIDE R14, R34, R35, c[0x0][0x178] ;  /* 0x00005e00220e7625 */ /* 0x000fe200078e0223 */
[----:B------:R-:W-:-:S03]  /*03e0*/  CS2R R6, SRZ ;  /* 0x0000000000067805 */ /* 0x000fc6000001ff00 */
[----:B------:R-:W-:Y:S01]  /*03f0*/  IMAD R32, R30, 0x300000, RZ ;  /* 0x003000001e207824 */ /* 0x000fe200078e02ff */
[----:B------:R0:W2:Y:S01]  /*0400*/  @!P0 LDG.E.EL R2, [R14.64] ;  /* 0x000000040e028981 */ /* 0x0000a2000c2e1900 */
[----:B------:R-:W-:Y:S01]  /*0410*/  IMAD R23, R16, 0x300, RZ ;  /* 0x0000030010177824 */ /* 0x000fe200078e02ff */
[----:B------:R-:W-:Y:S02]  /*0420*/  IADD3 R24, R17, 0x1, RZ ;  /* 0x0000000111187810 */ /* 0x000fe40007ffe0ff */
[----:B------:R0:W2:Y:S01]  /*0430*/  @!P0 LDG.E.EL R3, [R14.64] ;  /* 0x000000040e038981 */ /* 0x0000a2000c2e1900 */
[----:B------:R-:W-:-:S03]  /*0440*/  SHF.R.S32.HI R21, RZ, 0x1f, R32 ;  /* 0x0000001fff157819 */ /* 0x000fc60000011420 */
[----:B------:R0:W2:Y:S01]  /*0450*/  @!P0 LDG.E.EL R4, [R14.64+0x4] ;  /* 0x000004040e048981 */ /* 0x0000a2000c2e1900 */
[----:B------:R-:W-:-:S03]  /*0460*/  IMAD.MOV.U32 R8, RZ, RZ, RZ ;  /* 0x000000ffff087224 */ /* 0x000fc600078e00ff */
[----:B------:R0:W2:Y:S01]  /*0470*/  @!P0 LDG.E.EL R5, [R14.64+0x4] ;  /* 0x000004040e058981 */ /* 0x0000a2000c2e1900 */
[----:B------:R-:W-:Y:S01]  /*0480*/  ISETP.GT.AND P1, PT, R16, 0xff, PT ;  /* 0x000000ff1000780c */ /* 0x000fe20003f24270 */
[----:B------:R-:W-:Y:S02]  /*0490*/  IMAD.WIDE R10, R10, R35, c[0x0][0x188] ;  /* 0x000062000a0a7625 */ /* 0x000fe400078e0223 */
[----:B------:R1:W2:Y:S01]  /*04a0*/  @!P0 LDG.E.EL R6, [R12.64] ;  /* 0x000000040c068981 */ /* 0x0002a2000c2e1900 */
[----:B------:R-:W-:-:S03]  /*04b0*/  SHF.R.S32.HI R26, RZ, 0x1f, R34 ;  /* 0x0000001fff1a7819 */ /* 0x000fc60000011422 */
[----:B------:R4:W2:Y:S01]  /*04c0*/  @!P0 LDG.E.EL R7, [R10.64] ;  /* 0x000000040a078981 */ /* 0x0008a2000c2e1900 */
[-CC-:B0-----:R-:W-:Y:S02]  /*04d0*/  IADD3 R14, R22, R23.reuse, R32.reuse ;  /* 0x00000017160e7210 */ /* 0x181fe40007ffe020 */
[----:B------:R-:W-:Y:S01]  /*04e0*/  IADD3 R32, P2, P3, R20, R23, R32 ;  /* 0x0000001714207210 */ /* 0x000fe20007b5e020 */
[----:B------:R-:W-:Y:S01]  /*04f0*/  IMAD.HI R15, R24, 0x78787879, RZ ;  /* 0x78787879180f7827 */ /* 0x000fe200078e02ff */
[----:B------:R-:W-:Y:S01]  /*0500*/  SHF.R.S32.HI R23, RZ, 0x1f, R23 ;  /* 0x0000001fff177819 */ /* 0x000fe20000011417 */
[----:B------:R4:W2:Y:S01]  /*0510*/  @!P0 LDG.E.EL R8, [R10.64] ;  /* 0x000000040a088981 */ /* 0x0008a2000c2e1900 */
[----:B-1----:R-:W-:Y:S02]  /*0520*/  SHF.R.S32.HI R12, RZ, 0x1f, R31 ;  /* 0x0000001fff0c7819 */ /* 0x002fe4000001141f */
[----:B------:R-:W-:Y:S02]  /*0530*/  SHF.R.S32.HI R20, RZ, 0x1f, R20 ;  /* 0x0000001fff147819 */ /* 0x000fe40000011414 */
[----:B------:R-:W-:-:S02]  /*0540*/  IADD3 R31, P4, P5, R9, R31, R34 ;  /* 0x0000001f091f7210 */ /* 0x000fc40007d9e022 */
[----:B------:R-:W-:Y:S01]  /*0550*/  SHF.R.S32.HI R13, RZ, 0x1f, R9 ;  /* 0x0000001fff0d7819 */ /* 0x000fe20000011409 */
[----:B------:R-:W-:Y:S01]  /*0560*/  IMAD.SHL.U32 R37, R32, 0x2, RZ ;  /* 0x0000000220257824 */ /* 0x000fe200078e00ff */
[----:B------:R-:W-:Y:S02]  /*0570*/  IADD3 R14, R14, -0x30000, RZ ;  /* 0xfffd00000e0e7810 */ /* 0x000fe40007ffe0ff */
[----:B------:R-:W-:Y:S02]  /*0580*/  IADD3.X R21, R20, R23, R21, P2, P3 ;  /* 0x0000001714157210 */ /* 0x000fe400017e6415 */
[----:B------:R-:W-:Y:S01]  /*0590*/  IADD3.X R26, R13, R12, R26, P4, P5 ;  /* 0x0000000c0d1a7210 */ /* 0x000fe200027ea41a */
[----:B------:R-:W-:Y:S01]  /*05a0*/  IMAD.WIDE R22, R14, R0, c[0x0][0x180] ;  /* 0x000060000e167625 */ /* 0x000fe200078e0200 */
[----:B----4-:R-:W-:Y:S02]  /*05b0*/  PRMT R11, RZ, 0x7610, R11 ;  /* 0x00007610ff0b7816 */ /* 0x010fe4000000000b */
[----:B------:R-:W-:-:S02]  /*05c0*/  PRMT R12, RZ, 0x7610, R12 ;  /* 0x00007610ff0c7816 */ /* 0x000fc4000000000c */
[----:B------:R-:W-:Y:S02]  /*05d0*/  SHF.R.U32.HI R16, RZ, 0x1f, R15 ;  /* 0x0000001fff107819 */ /* 0x000fe4000001160f */
[----:B------:R-:W-:Y:S01]  /*05e0*/  SHF.L.U64.HI R32, R32, 0x1, R21 ;  /* 0x0000000120207819 */ /* 0x000fe20000010215 */
[----:B------:R0:W4:Y:S01]  /*05f0*/  @P1 LDG.E.EL.U16 R11, [R22.64] ;  /* 0x00000004160b1981 */ /* 0x000122000c2e1500 */
[----:B------:R-:W-:Y:S02]  /*0600*/  IADD3 R20, P2, R37, c[0x0][0x180], RZ ;  /* 0x0000600025147a10 */ /* 0x000fe40007f5e0ff */
[----:B------:R-:W-:Y:S01]  /*0610*/  PRMT R9, RZ, 0x7610, R9 ;  /* 0x00007610ff097816 */ /* 0x000fe20000000009 */
[----:B------:R0:W4:Y:S01]  /*0620*/  @P1 LDG.E.EL.U16 R12, [R22.64] ;  /* 0x00000004160c1981 */ /* 0x000122000c2e1500 */
[----:B------:R-:W-:Y:S02]  /*0630*/  PRMT R10, RZ, 0x7610, R10 ;  /* 0x00007610ff0a7816 */ /* 0x000fe4000000000a */
[----:B------:R-:W-:Y:S01]  /*0640*/  LEA.HI.SX32 R15, R15, R16, 0xf ;  /* 0x000000100f0f7211 */ /* 0x000fe200078f7aff */
[----:B------:R-:W-:Y:S01]  /*0650*/  IMAD R33, R33, -0x44000, R17 ;  /* 0xfffbc00021217824 */ /* 0x000fe200078e0211 */
[----:B------:R-:W-:Y:S01]  /*0660*/  IADD3.X R21, R32, c[0x0][0x184], RZ, P2, !PT ;  /* 0x0000610020157a10 */ /* 0x000fe200017fe4ff */
[----:B------:R1:W4:Y:S01]  /*0670*/  @!P0 LDG.E.EL.U16 R9, [R18.64] ;  /* 0x0000000412098981 */ /* 0x000322000c2e1500 */
[----:B0-----:R-:W-:-:S03]  /*0680*/  IADD3 R22, P2, R37, c[0x0][0x198], RZ ;  /* 0x0000660025167a10 */ /* 0x001fc60007f5e0ff */
[----:B------:R0:W4:Y:S01]  /*0690*/  @!P0 LDG.E.EL.U16 R10, [R28.64] ;  /* 0x000000041c0a8981 */ /* 0x000122000c2e1500 */
[----:B------:R-:W-:Y:S01]  /*06a0*/  IMAD R24, R15, -0x44000, R24 ;  /* 0xfffbc0000f187824 */ /* 0x000fe200078e0218 */
[----:B------:R-:W-:Y:S02]  /*06b0*/  PRMT R13, RZ, 0x7610, R13 ;  /* 0x00007610ff0d7816 */ /* 0x000fe4000000000d */
[----:B------:R-:W-:Y:S01]  /*06c0*/  PRMT R15, RZ, 0x7610, R15 ;  /* 0x00007610ff0f7816 */ /* 0x000fe2000000000f */
[----:B-1----:R-:W-:Y:S01]  /*06d0*/  IMAD.WIDE R18, R14, R0, c[0x0][0x198] ;  /* 0x000066000e127625 */ /* 0x002fe200078e0200 */
[----:B------:R-:W-:Y:S02]  /*06e0*/  PRMT R14, RZ, 0x7610, R14 ;  /* 0x00007610ff0e7816 */ /* 0x000fe4000000000e */
[----:B------:R-:W-:Y:S02]  /*06f0*/  PRMT R16, RZ, 0x7610, R16 ;  /* 0x00007610ff107816 */ /* 0x000fe40000000010 */
[----:B------:R-:W-:Y:S01]  /*0700*/  IADD3.X R23, R32, c[0x0][0x19c], RZ, P2, !PT ;  /* 0x0000670020177a10 */ /* 0x000fe200017fe4ff */
[----:B------:R1:W4:Y:S01]  /*0710*/  @P1 LDG.E.EL.U16 R13, [R18.64] ;  /* 0x00000004120d1981 */ /* 0x000322000c2e1500 */
[----:B0-----:R-:W-:-:S02]  /*0720*/  PRMT R28, RZ, 0x7610, R28 ;  /* 0x00007610ff1c7816 */ /* 0x001fc4000000001c */
[----:B------:R-:W-:Y:S01]  /*0730*/  PRMT R29, RZ, 0x7610, R29 ;  /* 0x00007610ff1d7816 */ /* 0x000fe2000000001d */
[----:B------:R1:W4:Y:S01]  /*0740*/  @P1 LDG.E.EL.U16 R14, [R18.64] ;  /* 0x00000004120e1981 */ /* 0x000322000c2e1500 */
[----:B------:R-:W-:Y:S01]  /*0750*/  SHF.L.U32 R32, R33, 0x1, RZ ;  /* 0x0000000121207819 */ /* 0x000fe200000006ff */
[----:B------:R-:W-:Y:S02]  /*0760*/  IMAD R33, R30, 0x88000, RZ ;  /* 0x000880001e217824 */ /* 0x000fe400078e02ff */
[----:B------:R0:W4:Y:S01]  /*0770*/  @P1 LDG.E.EL.U16 R15, [R20.64+-0x60000] ;  /* 0xfa000004140f1981 */ /* 0x000122000c2e1500 */
[----:B------:R-:W-:-:S03]  /*0780*/  SHF.R.S32.HI R37, RZ, 0x1f, R32 ;  /* 0x0000001fff257819 */ /* 0x000fc60000011420 */
[----:B------:R0:W4:Y:S04]  /*0790*/  @P1 LDG.E.EL.U16 R16, [R20.64+-0x60000] ;  /* 0xfa00000414101981 */ /* 0x000128000c2e1500 */
[----:B------:R0:W4:Y:S04]  /*07a0*/  @P1 LDG.E.EL.U16 R28, [R22.64+-0x60000] ;  /* 0xfa000004161c1981 */ /* 0x000128000c2e1500 */
[----:B------:R0:W4:Y:S01]  /*07b0*/  @P1 LDG.E.EL.U16 R29, [R22.64+-0x60000] ;  /* 0xfa000004161d1981 */ /* 0x000122000c2e1500 */
[----:B------:R-:W-:Y:S02]  /*07c0*/  IADD3 R30, P1, R32, R33, RZ ;  /* 0x00000021201e7210 */ /* 0x000fe40007f3e0ff */
[----:B-1----:R-:W-:-:S02]  /*07d0*/  LEA R18, P2, R31, c[0x0][0x168], 0x1 ;  /* 0x00005a001f127a11 */ /* 0x002fc400078408ff */
[----:B------:R-:W-:Y:S02]  /*07e0*/  LEA.HI.X.SX32 R37, R33, R37, 0x1, P1 ;  /* 0x0000002521257211 */ /* 0x000fe400008f0eff */
[----:B0-----:R-:W-:Y:S01]  /*07f0*/  LEA R20, P1, R30, c[0x0][0x160], 0x2 ;  /* 0x000058001e147a11 */ /* 0x001fe200078210ff */
[--C-:B------:R-:W-:Y:S01]  /*0800*/  IMAD R24, R24, 0x2, R33.reuse ;  /* 0x0000000218187824 */ /* 0x100fe200078e0221 */
[----:B------:R-:W-:Y:S01]  /*0810*/  LEA.HI.X R19, R31, c[0x0][0x16c], R26, 0x1, P2 ;  /* 0x00005b001f137a11 */ /* 0x000fe200010f0c1a */
[----:B------:R-:W-:Y:S01]  /*0820*/  IMAD.IADD R26, R32, 0x1, R33 ;  /* 0x00000001201a7824 */ /* 0x000fe200078e0221 */
[----:B------:R-:W-:Y:S02]  /*0830*/  LEA.HI.X R21, R30, c[0x0][0x164], R37, 0x2, P1 ;  /* 0x000059001e157a11 */ /* 0x000fe400008f1425 */
[----:B------:R-:W-:Y:S02]  /*0840*/  PRMT R30, RZ, 0x7610, R30 ;  /* 0x00007610ff1e7816 */ /* 0x000fe4000000001e */
[----:B------:R-:W-:Y:S01]  /*0850*/  PRMT R31, RZ, 0x7610, R31 ;  /* 0x00007610ff1f7816 */ /* 0x000fe2000000001f */
[----:B------:R-:W-:Y:S01]  /*0860*/  IMAD.WIDE R22, R24, R35, c[0x0][0x160] ;  /* 0x0000580018167625 */ /* 0x000fe200078e0223 */
[----:B------:R-:W-:Y:S01]  /*0870*/  PRMT R32, RZ, 0x7610, R32 ;  /* 0x00007610ff207816 */ /* 0x000fe20000000020 */
[----:B------:R0:W4:Y:S01]  /*0880*/  LDG.E.EL R20, [R20.64+0x4] ;  /* 0x0000040414147981 */ /* 0x000122000c2e1900 */
[----:B------:R-:W-:-:S03]  /*0890*/  PRMT R33, RZ, 0x7610, R33 ;  /* 0x00007610ff217816 */ /* 0x000fc60000000021 */
[----:B------:R1:W4:Y:S04]  /*08a0*/  @!P0 LDG.E.EL.U16 R30, [R18.64+0x600] ;  /* 0x00060004121e8981 */ /* 0x000328000c2e1500 */
[----:B------:R1:W4:Y:S04]  /*08b0*/  @!P0 LDG.E.EL.U16 R31, [R18.64+0x600] ;  /* 0x00060004121f8981 */ /* 0x000328000c2e1500 */
[----:B------:R1:W4:Y:S04]  /*08c0*/  @!P0 LDG.E.EL.U16 R32, [R18.64+0x602] ;  /* 0x0006020412208981 */ /* 0x000328000c2e1500 */
[----:B------:R1:W4:Y:S01]  /*08d0*/  @!P0 LDG.E.EL.U16 R33, [R18.64+0x602] ;  /* 0x0006020412218981 */ /* 0x000322000c2e1500 */
[----:B0-----:R-:W-:-:S03]  /*08e0*/  IMAD.MOV.U32 R21, RZ, RZ, RZ ;  /* 0x000000ffff157224 */ /* 0x001fc600078e00ff */
[----:B------:R0:W4:Y:S01]  /*08f0*/  LDG.E.EL R22, [R22.64] ;  /* 0x0000000416167981 */ /* 0x000122000c2e1900 */
[----:B-1----:R-:W-:-:S04]  /*0900*/  IMAD.WIDE R18, R34, R35, c[0x0][0x190] ;  /* 0x0000640022127625 */ /* 0x002fc800078e0223 */
[----:B0-----:R-:W-:Y:S01]  /*0910*/  IMAD.MOV.U32 R23, RZ, RZ, RZ ;  /* 0x000000ffff177224 */ /* 0x001fe200078e00ff */
[----:B------:R-:W4:Y:S05]  /*0920*/  @!P0 LDG.E.EL R21, [R18.64] ;  /* 0x0000000412158981 */ /* 0x000f2a000c2e1900 */
[----:B------:R-:W4:Y:S01]  /*0930*/  @!P0 LDG.E.EL R23, [R18.64] ;  /* 0x0000000412178981 */ /* 0x000f22000c2e1900 */
[----:B---3--:R-:W-:Y:S01]  /*0940*/  IMAD.U32 R25, R25, 0x10000, RZ ;  /* 0x0001000019197824 */ /* 0x008fe200078e00ff */
[----:B-----5:R-:W-:-:S03]  /*0950*/  SHF.L.U32 R27, R27, 0x10, RZ ;  /* 0x000000101b1b7819 */ /* 0x020fc600000006ff */
[-C--:B--2---:R-:W-:Y:S01]  /*0960*/  FMUL R37, R25, R36.reuse ;  /* 0x0000002419257220 */ /* 0x084fe20000400000 */
[----:B------:R-:W-:Y:S01]  /*0970*/  IADD3 R25, R24, 0x1, RZ ;  /* 0x0000000118197810 */ /* 0x000fe20007ffe0ff */
[----:B------:R-:W-:Y:S01]  /*0980*/  FMUL R36, R27, R36 ;  /* 0x000000241b247220 */ /* 0x000fe20000400000 */
[----:B------:R-:W-:-:S04]  /*0990*/  IMAD.WIDE R26, R26, R35, c[0x0][0x160] ;  /* 0x000058001a1a7625 */ /* 0x000fc800078e0223 */
[----:B------:R-:W-:Y:S02]  /*09a0*/  IMAD.WIDE R24, R25, R35, c[0x0][0x160] ;  /* 0x0000580019187625 */ /* 0x000fe400078e0223 */
[----:B------:R-:W-:Y:S01]  /*09b0*/  CS2R R34, SRZ ;  /* 0x0000000000227805 */ /* 0x000fe2000001ff00 */
[----:B------:R-:W2:Y:S04]  /*09c0*/  LDG.E.EL R26, [R26.64] ;  /* 0x000000041a1a7981 */ /* 0x000ea8000c2e1900 */
[----:B------:R0:W3:Y:S04]  /*09d0*/  LDG.E.EL R24, [R24.64] ;  /* 0x0000000418187981 */ /* 0x0000e8000c2e1900 */
[----:B------:R-:W5:Y:S04]  /*09e0*/  @!P0 LDG.E.EL R34, [R18.64+0x4] ;  /* 0x0000040412228981 */ /* 0x000f68000c2e1900 */
[----:B------:R-:W5:Y:S01]  /*09f0*/  @!P0 LDG.E.EL R35, [R18.64+0x4] ;  /* 0x0000040412238981 */ /* 0x000f62000c2e1900 */
[----:B------:R-:W-:Y:S01]  /*0a00*/  FMUL R37, R37, R2 ;  /* 0x0000000225257220 */ /* 0x000fe20000400000 */
[----:B----4-:R-:W-:Y:S01]  /*0a10*/  SHF.L.U32 R9, R9, 0x10, RZ ;  /* 0x0000001009097819 */ /* 0x010fe200000006ff */
[----:B0-----:R-:W-:-:S04]  /*0a20*/  IMAD.U32 R25, R10, 0x10000, RZ ;  /* 0x000100000a197824 */ /* 0x001fc800078e00ff */
[-C--:B------:R-:W-:Y:S01]  /*0a30*/  FMUL R2, R9, R6.reuse ;  /* 0x0000000609027220 */ /* 0x080fe20000400000 */
[----:B------:R-:W-:Y:S01]  /*0a40*/  FMUL R6, R25, R6 ;  /* 0x0000000619067220 */ /* 0x000fe20000400000 */
[----:B------:R-:W-:Y:S01]  /*0a50*/  FMUL R9, R36, R4 ;  /* 0x0000000424097220 */ /* 0x000fe20000400000 */
[----:B------:R-:W-:Y:S02]  /*0a60*/  @P0 IMAD.U32 R9, R11, 0x10000, RZ ;  /* 0x000100000b090824 */ /* 0x000fe400078e00ff */
[----:B------:R-:W-:Y:S01]  /*0a70*/  FMUL R5, R6, R5 ;  /* 0x0000000506057220 */ /* 0x000fe20000400000 */
[----:B------:R-:W-:Y:S01]  /*0a80*/  @P0 SHF.L.U32 R5, R12, 0x10, RZ ;  /* 0x000000100c050819 */ /* 0x000fe200000006ff */
[----:B------:R-:W-:Y:S01]  /*0a90*/  FMUL R3, R2, R3 ;  /* 0x0000000302037220 */ /* 0x000fe20000400000 */
[----:B------:R-:W-:Y:S01]  /*0aa0*/  @P0 IMAD.U32 R37, R15, 0x10000, RZ ;  /* 0x000100000f250824 */ /* 0x000fe200078e00ff */
[----:B------:R-:W-:Y:S01]  /*0ab0*/  @P0 SHF.L.U32 R3, R16, 0x10, RZ ;  /* 0x0000001010030819 */ /* 0x000fe200000006ff */
[----:B------:R-:W-:Y:S01]  /*0ac0*/  IMAD.U32 R30, R30, 0x10000, RZ ;  /* 0x000100001e1e7824 */ /* 0x000fe200078e00ff */
[----:B------:R-:W-:Y:S01]  /*0ad0*/  SHF.L.U32 R32, R32, 0x10, RZ ;  /* 0x0000001020207819 */ /* 0x000fe200000006ff */
[----:B------:R-:W-:-:S04]  /*0ae0*/  IMAD.U32 R33, R33, 0x10000, RZ ;  /* 0x0001000021217824 */ /* 0x000fc800078e00ff */
[-C--:B------:R-:W-:Y:S01]  /*0af0*/  FMUL R32, R32, R7.reuse ;  /* 0x0000000720207220 */ /* 0x080fe20000400000 */
[----:B------:R-:W-:Y:S01]  /*0b00*/  IMAD.U32 R31, R31, 0x10000, RZ ;  /* 0x000100001f1f7824 */ /* 0x000fe200078e00ff */
[-C--:B------:R-:W-:Y:S01]  /*0b10*/  FMUL R33, R33, R8.reuse ;  /* 0x0000000821217220 */ /* 0x080fe20000400000 */
[----:B------:R-:W-:Y:S02]  /*0b20*/  FMUL R30, R30, R7 ;  /* 0x000000071e1e7220 */ /* 0x000fe40000400000 */
[----:B------:R-:W-:Y:S01]  /*0b30*/  FMUL R8, R31, R8 ;  /* 0x000000081f087220 */ /* 0x000fe20000400000 */
[----:B------:R-:W-:-:S03]  /*0b40*/  FMUL R9, R20, R9 ;  /* 0x0000000914097220 */ /* 0x000fc60000400000 */
[----:B------:R-:W-:Y:S01]  /*0b50*/  FMUL R21, R8, R21 ;  /* 0x0000001508157220 */ /* 0x000fe20000400000 */
[----:B------:R-:W-:Y:S01]  /*0b60*/  @P0 IMAD.U32 R21, R29, 0x10000, RZ ;  /* 0x000100001d150824 */ /* 0x000fe200078e00ff */
[----:B------:R-:W-:Y:S01]  /*0b70*/  FMUL R23, R30, R23 ;  /* 0x000000171e177220 */ /* 0x000fe20000400000 */
[----:B------:R-:W-:Y:S01]  /*0b80*/  @P0 IMAD.U32 R23, R28, 0x10000, RZ ;  /* 0x000100001c170824 */ /* 0x000fe200078e00ff */
[----:B--2---:R-:W-:Y:S01]  /*0b90*/  FFMA R9, R26, R37, R9 ;  /* 0x000000251a097223 */ /* 0x004fe20000000009 */
[----:B---3--:R-:W-:Y:S01]  /*0ba0*/  FMUL R5, R24, R5 ;  /* 0x0000000518057220 */ /* 0x008fe20000400000 */
[----:B-----5:R-:W-:Y:S01]  /*0bb0*/  FMUL R33, R33, R34 ;  /* 0x0000002221217220 */ /* 0x020fe20000400000 */
[----:B------:R-:W-:Y:S01]  /*0bc0*/  @P0 SHF.L.U32 R33, R14, 0x10, RZ ;  /* 0x000000100e210819 */ /* 0x000fe200000006ff */
[----:B------:R-:W-:Y:S01]  /*0bd0*/  FMUL R35, R32, R35 ;  /* 0x0000002320237220 */ /* 0x000fe20000400000 */
[----:B------:R-:W-:-:S03]  /*0be0*/  @P0 IMAD.U32 R35, R13, 0x10000, RZ ;  /* 0x000100000d230824 */ /* 0x000fc600078e00ff */
[----:B------:R-:W-:Y:S01]  /*0bf0*/  FMUL R24, R24, R33 ;  /* 0x0000002118187220 */ /* 0x000fe20000400000 */
[----:B------:R-:W-:Y:S01]  /*0c00*/  FFMA R2, R22, R3, R5 ;  /* 0x0000000316027223 */ /* 0x000fe20000000005 */
[----:B------:R-:W-:Y:S02]  /*0c10*/  FMUL R20, R20, R35 ;  /* 0x0000002314147220 */ /* 0x000fe40000400000 */
[----:B------:R-:W-:Y:S02]  /*0c20*/  FFMA R21, R22, R21, R24 ;  /* 0x0000001516157223 */ /* 0x000fe40000000018 */
[----:B------:R-:W-:Y:S01]  /*0c30*/  FFMA R20, R26, R23, R20 ;  /* 0x000000171a147223 */ /* 0x000fe20000000014 */
[----:B------:R-:W-:Y:S01]  /*0c40*/  F2FP.BF16.PACK_AB R9, R2, R9 ;  /* 0x000000090209723e */ /* 0x000fe200000010ff */
[----:B------:R-:W-:-:S03]  /*0c50*/  IMAD.WIDE R2, R17, R0, c[0x0][0x1a0] ;  /* 0x0000680011027625 */ /* 0x000fc600078e0200 */
[----:B------:R-:W-:Y:S01]  /*0c60*/  F2FP.BF16.PACK_AB R21, R21, R20 ;  /* 0x000000141515723e */ /* 0x000fe200000010ff */
[----:B------:R-:W-:Y:S01]  /*0c70*/  IMAD.WIDE R16, R17, R0, c[0x0][0x1a8] ;  /* 0x00006a0011107625 */ /* 0x000fe200078e0200 */
[----:B------:R-:W-:Y:S04]  /*0c80*/  STG.E [R2.64], R9 ;  /* 0x0000000902007986 */ /* 0x000fe8000c101904 */
[----:B------:R-:W-:Y:S01]  /*0c90*/  STG.E [R16.64], R21 ;  /* 0x0000001510007986 */ /* 0x000fe2000c101904 */
[----:B------:R-:W-:Y:S05]  /*0ca0*/  EXIT ;  /* 0x000000000000794d */ /* 0x000fea0003800000 */
.L_x_0:
[----:B------:R-:W-:-:S00]  /*0cb0*/  BRA `(.L_x_0) ;  /* 0xfffffff000007947 */ /* 0x000fc0000383ffff */
[----:B------:R-:W-:-:S00]  /*0cc0*/  NOP ;  /* 0x0000000000007918 */ /* 0x000fc00000000000 */
        /* <DEDUP_REMOVED lines=11> */
.L_x_1:
